//
// Generated by NVIDIA NVVM Compiler
//
// Compiler Build ID: CL-36424714
// Cuda compilation tools, release 13.0, V13.0.88
// Based on NVVM 20.0.0
//

.version 9.0
.target sm_100
.address_size 64

	// .globl	_Z4testPi

.visible .entry _Z4testPi(
	.param .u64 .ptr .align 1 _Z4testPi_param_0
)
{
	.reg .b32 	%r<2>;
	.reg .b64 	%rd<3>;

	ld.param.u64 	%rd1, [_Z4testPi_param_0];
	cvta.to.global.u64 	%rd2, %rd1;
	atom.global.xor.b32 	%r1, [%rd2+40], 1;
	ret;

}


// ===== COMPILED SASS (sm_100) =====

	.target	sm_100

	.elftype	@"ET_EXEC"


//--------------------- .note.nv.tkinfo           --------------------------
	.section	.note.nv.tkinfo,"",@"SHT_NOTE"
	.sectionflags	@"SHF_NOTE_NV_TKINFO"
	.tkinfo
        /*0018*/ 	.word	0x00000002
        /*0030*/ 	.string	""
        /*0030*/ 	.string	"ptxas"
        /*0030*/ 	.string	"Cuda compilation tools, release 13.0, V13.0.88"
        /*0030*/ 	.string	"Build cuda_13.0.r13.0/compiler.36424714_0"
        /*0030*/ 	.string	"-arch sm_100 -m 64 "



//--------------------- .note.nv.cuinfo           --------------------------
	.section	.note.nv.cuinfo,"",@"SHT_NOTE"
	.sectionflags	@"SHF_NOTE_NV_CUINFO"
        /*0018*/ 	.short	0x0002
        /*001a*/ 	.short	0x0064
        /*001c*/ 	.short	0x0082
	.zero		2


//--------------------- .nv.info                  --------------------------
	.section	.nv.info,"",@"SHT_CUDA_INFO"
	.align	4


	//----- nvinfo : EIATTR_REGCOUNT
	.align		4
        /*0000*/ 	.byte	0x04, 0x2f
        /*0002*/ 	.short	(.L_1 - .L_0)
	.align		4
.L_0:
        /*0004*/ 	.word	index@(_Z4testPi)
        /*0008*/ 	.word	0x00000008


	//----- nvinfo : EIATTR_FRAME_SIZE
	.align		4
.L_1:
        /*000c*/ 	.byte	0x04, 0x11
        /*000e*/ 	.short	(.L_3 - .L_2)
	.align		4
.L_2:
        /*0010*/ 	.word	index@(_Z4testPi)
        /*0014*/ 	.word	0x00000000


	//----- nvinfo : EIATTR_MIN_STACK_SIZE
	.align		4
.L_3:
        /*0018*/ 	.byte	0x04, 0x12
        /*001a*/ 	.short	(.L_5 - .L_4)
	.align		4
.L_4:
        /*001c*/ 	.word	index@(_Z4testPi)
        /*0020*/ 	.word	0x00000000
.L_5:


//--------------------- .nv.compat                --------------------------
	.section	.nv.compat,"",@"SHT_CUDA_COMPAT_INFO"
	.align	4
        /*0000*/ 	.byte	0x02, 0x09, 0x00, 0x00, 0x02, 0x02, 0x01, 0x00, 0x02, 0x05, 0x05, 0x00, 0x03, 0x07, 0x01, 0x01
        /*0010*/ 	.byte	0x02, 0x03, 0x00, 0x00, 0x02, 0x06, 0x01, 0x00, 0x04, 0x0b, 0x08, 0x00, 0x09, 0x00, 0x00, 0x00
        /*0020*/ 	.byte	0x00, 0x00, 0x00, 0x00


//--------------------- .nv.info._Z4testPi        --------------------------
	.section	.nv.info._Z4testPi,"",@"SHT_CUDA_INFO"
	.sectionflags	@""
	.align	4


	//----- nvinfo : EIATTR_CUDA_API_VERSION
	.align		4
        /*0000*/ 	.byte	0x04, 0x37
        /*0002*/ 	.short	(.L_7 - .L_6)
.L_6:
        /*0004*/ 	.word	0x00000082


	//----- nvinfo : EIATTR_KPARAM_INFO
	.align		4
.L_7:
        /*0008*/ 	.byte	0x04, 0x17
        /*000a*/ 	.short	(.L_9 - .L_8)
.L_8:
        /*000c*/ 	.word	0x00000000
        /*0010*/ 	.short	0x0000
        /*0012*/ 	.short	0x0000
        /*0014*/ 	.byte	0x00, 0xf5, 0x21, 0x00


	//----- nvinfo : EIATTR_SPARSE_MMA_MASK
	.align		4
.L_9:
        /*0018*/ 	.byte	0x03, 0x50
        /*001a*/ 	.short	0x0000


	//----- nvinfo : EIATTR_MAXREG_COUNT
	.align		4
        /*001c*/ 	.byte	0x03, 0x1b
        /*001e*/ 	.short	0x00ff


	//----- nvinfo : EIATTR_MERCURY_ISA_VERSION
	.align		4
        /*0020*/ 	.byte	0x03, 0x5f
        /*0022*/ 	.short	0x0101


	//----- nvinfo : EIATTR_INT_WARP_WIDE_INSTR_OFFSETS
	.align		4
        /*0024*/ 	.byte	0x04, 0x31
        /*0026*/ 	.short	(.L_11 - .L_10)


	//   ....[0]....
.L_10:
        /*0028*/ 	.word	0x00000040


	//   ....[1]....
        /*002c*/ 	.word	0x00000050


	//----- nvinfo : EIATTR_VRC_CTA_INIT_COUNT
	.align		4
.L_11:
        /*0030*/ 	.byte	0x02, 0x4a
	.zero		1
	.zero		1


	//----- nvinfo : EIATTR_EXIT_INSTR_OFFSETS
	.align		4
        /*0034*/ 	.byte	0x04, 0x1c
        /*0036*/ 	.short	(.L_13 - .L_12)


	//   ....[0]....
.L_12:
        /*0038*/ 	.word	0x000000f0


	//----- nvinfo : EIATTR_CBANK_PARAM_SIZE
	.align		4
.L_13:
        /*003c*/ 	.byte	0x03, 0x19
        /*003e*/ 	.short	0x0008


	//----- nvinfo : EIATTR_PARAM_CBANK
	.align		4
        /*0040*/ 	.byte	0x04, 0x0a
        /*0042*/ 	.short	(.L_15 - .L_14)
	.align		4
.L_14:
        /*0044*/ 	.word	index@(.nv.constant0._Z4testPi)
        /*0048*/ 	.short	0x0380
        /*004a*/ 	.short	0x0008


	//----- nvinfo : EIATTR_SW_WAR
	.align		4
.L_15:
        /*004c*/ 	.byte	0x04, 0x36
        /*004e*/ 	.short	(.L_17 - .L_16)
.L_16:
        /*0050*/ 	.word	0x00000008
.L_17:


//--------------------- .nv.callgraph             --------------------------
	.section	.nv.callgraph,"",@"SHT_CUDA_CALLGRAPH"
	.align	4
	.sectionentsize	8
	.align		4
        /*0000*/ 	.word	0x00000000
	.align		4
        /*0004*/ 	.word	0xffffffff
	.align		4
        /*0008*/ 	.word	0x00000000
	.align		4
        /*000c*/ 	.word	0xfffffffe
	.align		4
        /*0010*/ 	.word	0x00000000
	.align		4
        /*0014*/ 	.word	0xfffffffd
	.align		4
        /*0018*/ 	.word	0x00000000
	.align		4
        /*001c*/ 	.word	0xfffffffc


//--------------------- .text._Z4testPi           --------------------------
	.section	.text._Z4testPi,"ax",@progbits
	.align	128
        .global         _Z4testPi
        .type           _Z4testPi,@function
        .size           _Z4testPi,(.L_x_1 - _Z4testPi)
        .other          _Z4testPi,@"STO_CUDA_ENTRY STV_DEFAULT"
_Z4testPi:
.text._Z4testPi:
[----:B------:R-:W-:Y:S01]  /*0000*/  LDC R1, c[0x0][0x37c] ;  /* 0x0000df00ff017b82 */ /* 0x000fe20000000800 */
[----:B------:R-:W0:Y:S01]  /*0010*/  S2R R2, SR_LANEID ;  /* 0x0000000000027919 */ /* 0x000e220000000000 */
[----:B------:R-:W-:Y:S01]  /*0020*/  IMAD.MOV.U32 R0, RZ, RZ, 0x1 ;  /* 0x00000001ff007424 */ /* 0x000fe200078e00ff */
[----:B------:R-:W1:Y:S05]  /*0030*/  LDCU.64 UR6, c[0x0][0x380] ;  /* 0x00007000ff0677ac */ /* 0x000e6a0008000a00 */
[----:B------:R-:W2:Y:S01]  /*0040*/  REDUX.XOR UR10, R0 ;  /* 0x00000000000a73c4 */ /* 0x000ea20000008000 */
[----:B------:R-:W-:Y:S01]  /*0050*/  VOTEU.ANY UR4, UPT, PT ;  /* 0x0000000000047886 */ /* 0x000fe200038e0100 */
[----:B------:R-:W3:Y:S01]  /*0060*/  LDCU.64 UR8, c[0x0][0x358] ;  /* 0x00006b00ff0877ac */ /* 0x000ee20008000a00 */
[----:B------:R-:W-:-:S02]  /*0070*/  UFLO.U32 UR4, UR4 ;  /* 0x00000004000472bd */ /* 0x000fc400080e0000 */
[----:B-1----:R-:W-:Y:S01]  /*0080*/  UIADD3 UR5, UP0, UPT, UR6, 0x28, URZ ;  /* 0x0000002806057890 */ /* 0x002fe2000ff1e0ff */
[----:B--2---:R-:W-:-:S03]  /*0090*/  MOV R5, UR10 ;  /* 0x0000000a00057c02 */ /* 0x004fc60008000f00 */
[----:B0-----:R-:W-:Y:S01]  /*00a0*/  ISETP.EQ.U32.AND P0, PT, R2, UR4, PT ;  /* 0x0000000402007c0c */ /* 0x001fe2000bf02070 */
[----:B------:R-:W-:Y:S01]  /*00b0*/  UIADD3.X UR4, UPT, UPT, URZ, UR7, URZ, UP0, !UPT ;  /* 0x00000007ff047290 */ /* 0x000fe200087fe4ff */
[----:B------:R-:W-:-:S05]  /*00c0*/  IMAD.U32 R2, RZ, RZ, UR5 ;  /* 0x00000005ff027e24 */ /* 0x000fca000f8e00ff */
[----:B------:R-:W-:-:S06]  /*00d0*/  MOV R3, UR4 ;  /* 0x0000000400037c02 */ /* 0x000fcc0008000f00 */
[----:B---3--:R-:W-:Y:S01]  /*00e0*/  @P0 REDG.E.XOR.STRONG.GPU desc[UR8][R2.64], R5 ;  /* 0x000000050200098e */ /* 0x008fe2000f92e108 */
[----:B------:R-:W-:Y:S05]  /*00f0*/  EXIT ;  /* 0x000000000000794d */ /* 0x000fea0003800000 */
.L_x_0:
[----:B------:R-:W-:-:S00]  /*0100*/  BRA `(.L_x_0) ;  /* 0xfffffffc00fc7947 */ /* 0x000fc0000383ffff */
[----:B------:R-:W-:-:S00]  /*0110*/  NOP ;  /* 0x0000000000007918 */ /* 0x000fc00000000000 */
        /* <DEDUP_REMOVED lines=14> */
.L_x_1:


//--------------------- .nv.shared.reserved.0     --------------------------
	.section	.nv.shared.reserved.0,"aw",@nobits
	.weak		__nv_reservedSMEM_offset_0_alias
	.size		__nv_reservedSMEM_offset_0_alias, 0, 64
	.other		__nv_reservedSMEM_offset_0_alias,@"STO_CUDA_RESERVED_SHARED STV_DEFAULT"
__nv_reservedSMEM_offset_0_alias:
	.zero		0
	.zero		64


//--------------------- .nv.constant0._Z4testPi   --------------------------
	.section	.nv.constant0._Z4testPi,"a",@progbits
	.sectionflags	@""
	.align	4
.nv.constant0._Z4testPi:
	.zero		904


//--------------------- SYMBOLS --------------------------

	.type		.nv.reservedSmem.offset0,@object
	.size		.nv.reservedSmem.offset0,0x4
